//
// Generated by NVIDIA NVVM Compiler
//
// Compiler Build ID: CL-36424714
// Cuda compilation tools, release 13.0, V13.0.88
// Based on NVVM 20.0.0
//

.version 9.0
.target sm_100
.address_size 64

	// .globl	_Z10firstStagePiS_S_ii
// _ZZ10firstStagePiS_S_iiE4temp has been demoted

.visible .entry _Z10firstStagePiS_S_ii(
	.param .u64 .ptr .align 1 _Z10firstStagePiS_S_ii_param_0,
	.param .u64 .ptr .align 1 _Z10firstStagePiS_S_ii_param_1,
	.param .u64 .ptr .align 1 _Z10firstStagePiS_S_ii_param_2,
	.param .u32 _Z10firstStagePiS_S_ii_param_3,
	.param .u32 _Z10firstStagePiS_S_ii_param_4
)
{
	.reg .pred 	%p<18>;
	.reg .b32 	%r<126>;
	.reg .b64 	%rd<29>;
	// demoted variable
	.shared .align 4 .b8 _ZZ10firstStagePiS_S_iiE4temp[512];
	ld.param.u64 	%rd12, [_Z10firstStagePiS_S_ii_param_0];
	ld.param.u64 	%rd13, [_Z10firstStagePiS_S_ii_param_1];
	ld.param.u64 	%rd14, [_Z10firstStagePiS_S_ii_param_2];
	ld.param.u32 	%r22, [_Z10firstStagePiS_S_ii_param_3];
	cvta.to.global.u64 	%rd15, %rd14;
	cvta.to.global.u64 	%rd1, %rd13;
	cvta.to.global.u64 	%rd2, %rd12;
	mov.u32 	%r23, %tid.x;
	and.b32  	%r1, %r23, 7;
	shr.u32 	%r24, %r23, 3;
	and.b32  	%r2, %r24, 3;
	shr.u32 	%r25, %r23, 2;
	and.b32  	%r26, %r25, 248;
	mov.u32 	%r27, %ctaid.x;
	shl.b32 	%r28, %r27, 5;
	or.b32  	%r29, %r28, %r1;
	add.s32 	%r30, %r29, %r26;
	mad.lo.s32 	%r121, %r22, %r2, %r30;
	shl.b32 	%r31, %r23, 2;
	and.b32  	%r32, %r31, 28;
	and.b32  	%r33, %r23, 992;
	or.b32  	%r34, %r32, %r33;
	or.b32  	%r35, %r34, %r2;
	shl.b32 	%r36, %r35, 2;
	mov.u32 	%r37, _ZZ10firstStagePiS_S_iiE4temp;
	add.s32 	%r4, %r37, %r36;
	shl.b32 	%r5, %r22, 2;
	mul.wide.u32 	%rd16, %r2, 4;
	add.s64 	%rd17, %rd16, %rd15;
	add.s64 	%rd28, %rd17, 32;
	mov.b32 	%r119, 0;
	mul.wide.s32 	%rd20, %r5, 4;
	mov.u32 	%r123, %r119;
$L__BB0_1:
	setp.eq.s32 	%p1, %r2, 3;
	mul.wide.s32 	%rd18, %r121, 4;
	add.s64 	%rd5, %rd2, %rd18;
	ld.global.u32 	%r38, [%rd5];
	add.s32 	%r39, %r38, %r123;
	st.volatile.shared.u32 	[%r4], %r39;
	@%p1 bra 	$L__BB0_5;
	setp.gt.u32 	%p2, %r2, 1;
	ld.volatile.shared.u32 	%r40, [%r4];
	ld.volatile.shared.u32 	%r41, [%r4+4];
	add.s32 	%r42, %r41, %r40;
	st.volatile.shared.u32 	[%r4+4], %r42;
	@%p2 bra 	$L__BB0_5;
	setp.ne.s32 	%p3, %r2, 0;
	ld.volatile.shared.u32 	%r43, [%r4];
	ld.volatile.shared.u32 	%r44, [%r4+8];
	add.s32 	%r45, %r44, %r43;
	st.volatile.shared.u32 	[%r4+8], %r45;
	@%p3 bra 	$L__BB0_5;
	ld.volatile.shared.u32 	%r123, [%r4+12];
$L__BB0_5:
	setp.ne.s32 	%p4, %r1, 0;
	ld.volatile.shared.u32 	%r46, [%r4];
	add.s64 	%rd6, %rd1, %rd18;
	st.global.u32 	[%rd6], %r46;
	ld.volatile.shared.u32 	%r47, [%r4+64];
	ld.volatile.shared.u32 	%r48, [%r4];
	add.s32 	%r49, %r48, %r47;
	st.volatile.shared.u32 	[%r4], %r49;
	ld.volatile.shared.u32 	%r50, [%r4+32];
	ld.volatile.shared.u32 	%r51, [%r4];
	add.s32 	%r52, %r51, %r50;
	st.volatile.shared.u32 	[%r4], %r52;
	ld.volatile.shared.u32 	%r53, [%r4+16];
	ld.volatile.shared.u32 	%r54, [%r4];
	add.s32 	%r55, %r54, %r53;
	st.volatile.shared.u32 	[%r4], %r55;
	@%p4 bra 	$L__BB0_7;
	ld.volatile.shared.u32 	%r56, [%r4];
	atom.global.add.u32 	%r57, [%rd28+-32], %r56;
$L__BB0_7:
	setp.eq.s32 	%p5, %r2, 3;
	add.s64 	%rd7, %rd5, %rd20;
	ld.global.u32 	%r58, [%rd7];
	add.s32 	%r59, %r58, %r123;
	st.volatile.shared.u32 	[%r4], %r59;
	@%p5 bra 	$L__BB0_11;
	setp.gt.u32 	%p6, %r2, 1;
	ld.volatile.shared.u32 	%r60, [%r4];
	ld.volatile.shared.u32 	%r61, [%r4+4];
	add.s32 	%r62, %r61, %r60;
	st.volatile.shared.u32 	[%r4+4], %r62;
	@%p6 bra 	$L__BB0_11;
	setp.ne.s32 	%p7, %r2, 0;
	ld.volatile.shared.u32 	%r63, [%r4];
	ld.volatile.shared.u32 	%r64, [%r4+8];
	add.s32 	%r65, %r64, %r63;
	st.volatile.shared.u32 	[%r4+8], %r65;
	@%p7 bra 	$L__BB0_11;
	ld.volatile.shared.u32 	%r123, [%r4+12];
$L__BB0_11:
	setp.ne.s32 	%p8, %r1, 0;
	ld.volatile.shared.u32 	%r66, [%r4];
	add.s64 	%rd8, %rd6, %rd20;
	st.global.u32 	[%rd8], %r66;
	ld.volatile.shared.u32 	%r67, [%r4+64];
	ld.volatile.shared.u32 	%r68, [%r4];
	add.s32 	%r69, %r68, %r67;
	st.volatile.shared.u32 	[%r4], %r69;
	ld.volatile.shared.u32 	%r70, [%r4+32];
	ld.volatile.shared.u32 	%r71, [%r4];
	add.s32 	%r72, %r71, %r70;
	st.volatile.shared.u32 	[%r4], %r72;
	ld.volatile.shared.u32 	%r73, [%r4+16];
	ld.volatile.shared.u32 	%r74, [%r4];
	add.s32 	%r75, %r74, %r73;
	st.volatile.shared.u32 	[%r4], %r75;
	@%p8 bra 	$L__BB0_13;
	ld.volatile.shared.u32 	%r76, [%r4];
	atom.global.add.u32 	%r77, [%rd28+-16], %r76;
$L__BB0_13:
	setp.eq.s32 	%p9, %r2, 3;
	add.s32 	%r13, %r121, %r5;
	add.s64 	%rd9, %rd7, %rd20;
	ld.global.u32 	%r78, [%rd9];
	add.s32 	%r79, %r78, %r123;
	st.volatile.shared.u32 	[%r4], %r79;
	@%p9 bra 	$L__BB0_17;
	setp.gt.u32 	%p10, %r2, 1;
	ld.volatile.shared.u32 	%r80, [%r4];
	ld.volatile.shared.u32 	%r81, [%r4+4];
	add.s32 	%r82, %r81, %r80;
	st.volatile.shared.u32 	[%r4+4], %r82;
	@%p10 bra 	$L__BB0_17;
	setp.ne.s32 	%p11, %r2, 0;
	ld.volatile.shared.u32 	%r83, [%r4];
	ld.volatile.shared.u32 	%r84, [%r4+8];
	add.s32 	%r85, %r84, %r83;
	st.volatile.shared.u32 	[%r4+8], %r85;
	@%p11 bra 	$L__BB0_17;
	ld.volatile.shared.u32 	%r123, [%r4+12];
$L__BB0_17:
	setp.ne.s32 	%p12, %r1, 0;
	ld.volatile.shared.u32 	%r86, [%r4];
	add.s64 	%rd10, %rd8, %rd20;
	st.global.u32 	[%rd10], %r86;
	ld.volatile.shared.u32 	%r87, [%r4+64];
	ld.volatile.shared.u32 	%r88, [%r4];
	add.s32 	%r89, %r88, %r87;
	st.volatile.shared.u32 	[%r4], %r89;
	ld.volatile.shared.u32 	%r90, [%r4+32];
	ld.volatile.shared.u32 	%r91, [%r4];
	add.s32 	%r92, %r91, %r90;
	st.volatile.shared.u32 	[%r4], %r92;
	ld.volatile.shared.u32 	%r93, [%r4+16];
	ld.volatile.shared.u32 	%r94, [%r4];
	add.s32 	%r95, %r94, %r93;
	st.volatile.shared.u32 	[%r4], %r95;
	@%p12 bra 	$L__BB0_19;
	ld.volatile.shared.u32 	%r96, [%r4];
	atom.global.add.u32 	%r97, [%rd28], %r96;
$L__BB0_19:
	setp.eq.s32 	%p13, %r2, 3;
	add.s32 	%r16, %r13, %r5;
	add.s64 	%rd25, %rd9, %rd20;
	ld.global.u32 	%r98, [%rd25];
	add.s32 	%r99, %r98, %r123;
	st.volatile.shared.u32 	[%r4], %r99;
	@%p13 bra 	$L__BB0_23;
	setp.gt.u32 	%p14, %r2, 1;
	ld.volatile.shared.u32 	%r100, [%r4];
	ld.volatile.shared.u32 	%r101, [%r4+4];
	add.s32 	%r102, %r101, %r100;
	st.volatile.shared.u32 	[%r4+4], %r102;
	@%p14 bra 	$L__BB0_23;
	setp.ne.s32 	%p15, %r2, 0;
	ld.volatile.shared.u32 	%r103, [%r4];
	ld.volatile.shared.u32 	%r104, [%r4+8];
	add.s32 	%r105, %r104, %r103;
	st.volatile.shared.u32 	[%r4+8], %r105;
	@%p15 bra 	$L__BB0_23;
	ld.volatile.shared.u32 	%r123, [%r4+12];
$L__BB0_23:
	setp.ne.s32 	%p16, %r1, 0;
	ld.volatile.shared.u32 	%r106, [%r4];
	add.s64 	%rd27, %rd10, %rd20;
	st.global.u32 	[%rd27], %r106;
	ld.volatile.shared.u32 	%r107, [%r4+64];
	ld.volatile.shared.u32 	%r108, [%r4];
	add.s32 	%r109, %r108, %r107;
	st.volatile.shared.u32 	[%r4], %r109;
	ld.volatile.shared.u32 	%r110, [%r4+32];
	ld.volatile.shared.u32 	%r111, [%r4];
	add.s32 	%r112, %r111, %r110;
	st.volatile.shared.u32 	[%r4], %r112;
	ld.volatile.shared.u32 	%r113, [%r4+16];
	ld.volatile.shared.u32 	%r114, [%r4];
	add.s32 	%r115, %r114, %r113;
	st.volatile.shared.u32 	[%r4], %r115;
	@%p16 bra 	$L__BB0_25;
	ld.volatile.shared.u32 	%r116, [%r4];
	atom.global.add.u32 	%r117, [%rd28+16], %r116;
$L__BB0_25:
	add.s32 	%r118, %r16, %r5;
	add.s32 	%r121, %r118, %r5;
	add.s32 	%r119, %r119, 4;
	add.s64 	%rd28, %rd28, 64;
	setp.ne.s32 	%p17, %r119, 2048;
	@%p17 bra 	$L__BB0_1;
	ret;

}


// ===== COMPILED SASS (sm_100) =====

	.target	sm_100

	.elftype	@"ET_EXEC"


//--------------------- .note.nv.tkinfo           --------------------------
	.section	.note.nv.tkinfo,"",@"SHT_NOTE"
	.sectionflags	@"SHF_NOTE_NV_TKINFO"
	.tkinfo
        /*0018*/ 	.word	0x00000002
        /*0030*/ 	.string	""
        /*0030*/ 	.string	"ptxas"
        /*0030*/ 	.string	"Cuda compilation tools, release 13.0, V13.0.88"
        /*0030*/ 	.string	"Build cuda_13.0.r13.0/compiler.36424714_0"
        /*0030*/ 	.string	"-arch sm_100 -m 64 "



//--------------------- .note.nv.cuinfo           --------------------------
	.section	.note.nv.cuinfo,"",@"SHT_NOTE"
	.sectionflags	@"SHF_NOTE_NV_CUINFO"
        /*0018*/ 	.short	0x0002
        /*001a*/ 	.short	0x0064
        /*001c*/ 	.short	0x0082
	.zero		2


//--------------------- .nv.info                  --------------------------
	.section	.nv.info,"",@"SHT_CUDA_INFO"
	.align	4


	//----- nvinfo : EIATTR_REGCOUNT
	.align		4
        /*0000*/ 	.byte	0x04, 0x2f
        /*0002*/ 	.short	(.L_1 - .L_0)
	.align		4
.L_0:
        /*0004*/ 	.word	index@(_Z10firstStagePiS_S_ii)
        /*0008*/ 	.word	0x00000018


	//----- nvinfo : EIATTR_FRAME_SIZE
	.align		4
.L_1:
        /*000c*/ 	.byte	0x04, 0x11
        /*000e*/ 	.short	(.L_3 - .L_2)
	.align		4
.L_2:
        /*0010*/ 	.word	index@(_Z10firstStagePiS_S_ii)
        /*0014*/ 	.word	0x00000000


	//----- nvinfo : EIATTR_MIN_STACK_SIZE
	.align		4
.L_3:
        /*0018*/ 	.byte	0x04, 0x12
        /*001a*/ 	.short	(.L_5 - .L_4)
	.align		4
.L_4:
        /*001c*/ 	.word	index@(_Z10firstStagePiS_S_ii)
        /*0020*/ 	.word	0x00000000
.L_5:


//--------------------- .nv.compat                --------------------------
	.section	.nv.compat,"",@"SHT_CUDA_COMPAT_INFO"
	.align	4
        /*0000*/ 	.byte	0x02, 0x09, 0x00, 0x00, 0x02, 0x02, 0x01, 0x00, 0x02, 0x05, 0x05, 0x00, 0x03, 0x07, 0x01, 0x01
        /*0010*/ 	.byte	0x02, 0x03, 0x00, 0x00, 0x02, 0x06, 0x01, 0x00, 0x04, 0x0b, 0x08, 0x00, 0x09, 0x00, 0x00, 0x00
        /*0020*/ 	.byte	0x00, 0x00, 0x00, 0x00


//--------------------- .nv.info._Z10firstStagePiS_S_ii --------------------------
	.section	.nv.info._Z10firstStagePiS_S_ii,"",@"SHT_CUDA_INFO"
	.sectionflags	@""
	.align	4


	//----- nvinfo : EIATTR_CUDA_API_VERSION
	.align		4
        /*0000*/ 	.byte	0x04, 0x37
        /*0002*/ 	.short	(.L_7 - .L_6)
.L_6:
        /*0004*/ 	.word	0x00000082


	//----- nvinfo : EIATTR_KPARAM_INFO
	.align		4
.L_7:
        /*0008*/ 	.byte	0x04, 0x17
        /*000a*/ 	.short	(.L_9 - .L_8)
.L_8:
        /*000c*/ 	.word	0x00000000
        /*0010*/ 	.short	0x0004
        /*0012*/ 	.short	0x001c
        /*0014*/ 	.byte	0x00, 0xf0, 0x11, 0x00


	//----- nvinfo : EIATTR_KPARAM_INFO
	.align		4
.L_9:
        /*0018*/ 	.byte	0x04, 0x17
        /*001a*/ 	.short	(.L_11 - .L_10)
.L_10:
        /*001c*/ 	.word	0x00000000
        /*0020*/ 	.short	0x0003
        /*0022*/ 	.short	0x0018
        /*0024*/ 	.byte	0x00, 0xf0, 0x11, 0x00


	//----- nvinfo : EIATTR_KPARAM_INFO
	.align		4
.L_11:
        /*0028*/ 	.byte	0x04, 0x17
        /*002a*/ 	.short	(.L_13 - .L_12)
.L_12:
        /*002c*/ 	.word	0x00000000
        /*0030*/ 	.short	0x0002
        /*0032*/ 	.short	0x0010
        /*0034*/ 	.byte	0x00, 0xf5, 0x21, 0x00


	//----- nvinfo : EIATTR_KPARAM_INFO
	.align		4
.L_13:
        /*0038*/ 	.byte	0x04, 0x17
        /*003a*/ 	.short	(.L_15 - .L_14)
.L_14:
        /*003c*/ 	.word	0x00000000
        /*0040*/ 	.short	0x0001
        /*0042*/ 	.short	0x0008
        /*0044*/ 	.byte	0x00, 0xf5, 0x21, 0x00


	//----- nvinfo : EIATTR_KPARAM_INFO
	.align		4
.L_15:
        /*0048*/ 	.byte	0x04, 0x17
        /*004a*/ 	.short	(.L_17 - .L_16)
.L_16:
        /*004c*/ 	.word	0x00000000
        /*0050*/ 	.short	0x0000
        /*0052*/ 	.short	0x0000
        /*0054*/ 	.byte	0x00, 0xf5, 0x21, 0x00


	//----- nvinfo : EIATTR_SPARSE_MMA_MASK
	.align		4
.L_17:
        /*0058*/ 	.byte	0x03, 0x50
        /*005a*/ 	.short	0x0000


	//----- nvinfo : EIATTR_MAXREG_COUNT
	.align		4
        /*005c*/ 	.byte	0x03, 0x1b
        /*005e*/ 	.short	0x00ff


	//----- nvinfo : EIATTR_MERCURY_ISA_VERSION
	.align		4
        /*0060*/ 	.byte	0x03, 0x5f
        /*0062*/ 	.short	0x0101


	//----- nvinfo : EIATTR_VRC_CTA_INIT_COUNT
	.align		4
        /*0064*/ 	.byte	0x02, 0x4a
	.zero		1
	.zero		1


	//----- nvinfo : EIATTR_EXIT_INSTR_OFFSETS
	.align		4
        /*0068*/ 	.byte	0x04, 0x1c
        /*006a*/ 	.short	(.L_19 - .L_18)


	//   ....[0]....
.L_18:
        /*006c*/ 	.word	0x00000c40


	//----- nvinfo : EIATTR_CRS_STACK_SIZE
	.align		4
.L_19:
        /*0070*/ 	.byte	0x04, 0x1e
        /*0072*/ 	.short	(.L_21 - .L_20)
.L_20:
        /*0074*/ 	.word	0x00000000


	//----- nvinfo : EIATTR_CBANK_PARAM_SIZE
	.align		4
.L_21:
        /*0078*/ 	.byte	0x03, 0x19
        /*007a*/ 	.short	0x0020


	//----- nvinfo : EIATTR_PARAM_CBANK
	.align		4
        /*007c*/ 	.byte	0x04, 0x0a
        /*007e*/ 	.short	(.L_23 - .L_22)
	.align		4
.L_22:
        /*0080*/ 	.word	index@(.nv.constant0._Z10firstStagePiS_S_ii)
        /*0084*/ 	.short	0x0380
        /*0086*/ 	.short	0x0020


	//----- nvinfo : EIATTR_SW_WAR
	.align		4
.L_23:
        /*0088*/ 	.byte	0x04, 0x36
        /*008a*/ 	.short	(.L_25 - .L_24)
.L_24:
        /*008c*/ 	.word	0x00000008
.L_25:


//--------------------- .nv.callgraph             --------------------------
	.section	.nv.callgraph,"",@"SHT_CUDA_CALLGRAPH"
	.align	4
	.sectionentsize	8
	.align		4
        /*0000*/ 	.word	0x00000000
	.align		4
        /*0004*/ 	.word	0xffffffff
	.align		4
        /*0008*/ 	.word	0x00000000
	.align		4
        /*000c*/ 	.word	0xfffffffe
	.align		4
        /*0010*/ 	.word	0x00000000
	.align		4
        /*0014*/ 	.word	0xfffffffd
	.align		4
        /*0018*/ 	.word	0x00000000
	.align		4
        /*001c*/ 	.word	0xfffffffc


//--------------------- .text._Z10firstStagePiS_S_ii --------------------------
	.section	.text._Z10firstStagePiS_S_ii,"ax",@progbits
	.align	128
        .global         _Z10firstStagePiS_S_ii
        .type           _Z10firstStagePiS_S_ii,@function
        .size           _Z10firstStagePiS_S_ii,(.L_x_18 - _Z10firstStagePiS_S_ii)
        .other          _Z10firstStagePiS_S_ii,@"STO_CUDA_ENTRY STV_DEFAULT"
_Z10firstStagePiS_S_ii:
.text._Z10firstStagePiS_S_ii:
[----:B------:R-:W-:Y:S01]  /*0000*/  LDC R1, c[0x0][0x37c] ;  /* 0x0000df00ff017b82 */ /* 0x000fe20000000800 */
[----:B------:R-:W0:Y:S07]  /*0010*/  S2R R11, SR_TID.X ;  /* 0x00000000000b7919 */ /* 0x000e2e0000002100 */
[----:B------:R-:W1:Y:S01]  /*0020*/  LDC.64 R6, c[0x0][0x390] ;  /* 0x0000e400ff067b82 */ /* 0x000e620000000a00 */
[----:B------:R-:W-:Y:S01]  /*0030*/  UMOV UR4, 0x400 ;  /* 0x0000040000047882 */ /* 0x000fe20000000000 */
[----:B------:R-:W-:Y:S01]  /*0040*/  IMAD.MOV.U32 R14, RZ, RZ, RZ ;  /* 0x000000ffff0e7224 */ /* 0x000fe200078e00ff */
[----:B------:R-:W2:Y:S01]  /*0050*/  S2R R9, SR_CTAID.X ;  /* 0x0000000000097919 */ /* 0x000ea20000002500 */
[----:B------:R-:W3:Y:S04]  /*0060*/  LDCU.64 UR6, c[0x0][0x358] ;  /* 0x00006b00ff0677ac */ /* 0x000ee80008000a00 */
[----:B------:R-:W4:Y:S08]  /*0070*/  S2UR UR5, SR_CgaCtaId ;  /* 0x00000000000579c3 */ /* 0x000f300000008800 */
[----:B------:R-:W5:Y:S08]  /*0080*/  LDC R15, c[0x0][0x398] ;  /* 0x0000e600ff0f7b82 */ /* 0x000f700000000800 */
[----:B------:R-:W3:Y:S01]  /*0090*/  LDC.64 R4, c[0x0][0x380] ;  /* 0x0000e000ff047b82 */ /* 0x000ee20000000a00 */
[----:B0-----:R-:W-:-:S07]  /*00a0*/  SHF.R.U32.HI R12, RZ, 0x3, R11 ;  /* 0x00000003ff0c7819 */ /* 0x001fce000001160b */
[----:B------:R-:W0:Y:S01]  /*00b0*/  LDC.64 R2, c[0x0][0x388] ;  /* 0x0000e200ff027b82 */ /* 0x000e220000000a00 */
[C---:B------:R-:W-:Y:S01]  /*00c0*/  IMAD.SHL.U32 R10, R11.reuse, 0x4, RZ ;  /* 0x000000040b0a7824 */ /* 0x040fe200078e00ff */
[----:B------:R-:W-:Y:S01]  /*00d0*/  SHF.R.U32.HI R8, RZ, 0x2, R11 ;  /* 0x00000002ff087819 */ /* 0x000fe2000001160b */
[----:B----4-:R-:W-:Y:S01]  /*00e0*/  ULEA UR4, UR5, UR4, 0x18 ;  /* 0x0000000405047291 */ /* 0x010fe2000f8ec0ff */
[----:B------:R-:W-:Y:S02]  /*00f0*/  LOP3.LUT R0, R11, 0x7, RZ, 0xc0, !PT ;  /* 0x000000070b007812 */ /* 0x000fe400078ec0ff */
[----:B------:R-:W-:Y:S02]  /*0100*/  LOP3.LUT R12, R12, 0x3, RZ, 0xc0, !PT ;  /* 0x000000030c0c7812 */ /* 0x000fe400078ec0ff */
[----:B------:R-:W-:Y:S01]  /*0110*/  LOP3.LUT R8, R8, 0xf8, RZ, 0xc0, !PT ;  /* 0x000000f808087812 */ /* 0x000fe200078ec0ff */
[----:B--2---:R-:W-:Y:S01]  /*0120*/  IMAD R9, R9, 0x20, R0 ;  /* 0x0000002009097824 */ /* 0x004fe200078e0200 */
[----:B------:R-:W-:Y:S01]  /*0130*/  LOP3.LUT R10, R10, 0x1c, RZ, 0xc0, !PT ;  /* 0x0000001c0a0a7812 */ /* 0x000fe200078ec0ff */
[C---:B-1----:R-:W-:Y:S01]  /*0140*/  IMAD.WIDE.U32 R6, R12.reuse, 0x4, R6 ;  /* 0x000000040c067825 */ /* 0x042fe200078e0006 */
[----:B------:R-:W-:-:S02]  /*0150*/  ISETP.NE.AND P0, PT, R12, 0x3, PT ;  /* 0x000000030c00780c */ /* 0x000fc40003f05270 */
[----:B------:R-:W-:Y:S01]  /*0160*/  LOP3.LUT R11, R10, 0x3e0, R11, 0xf8, !PT ;  /* 0x000003e00a0b7812 */ /* 0x000fe200078ef80b */
[----:B------:R-:W-:Y:S01]  /*0170*/  IMAD.IADD R9, R8, 0x1, R9 ;  /* 0x0000000108097824 */ /* 0x000fe200078e0209 */
[----:B------:R-:W-:Y:S02]  /*0180*/  IADD3 R6, P1, PT, R6, 0x20, RZ ;  /* 0x0000002006067810 */ /* 0x000fe40007f3e0ff */
[----:B------:R-:W-:Y:S01]  /*0190*/  LOP3.LUT R11, R11, R12, RZ, 0xfc, !PT ;  /* 0x0000000c0b0b7212 */ /* 0x000fe200078efcff */
[----:B-----5:R-:W-:Y:S01]  /*01a0*/  IMAD R17, R12, R15, R9 ;  /* 0x0000000f0c117224 */ /* 0x020fe200078e0209 */
[----:B------:R-:W-:Y:S01]  /*01b0*/  IADD3.X R7, PT, PT, RZ, R7, RZ, P1, !PT ;  /* 0x00000007ff077210 */ /* 0x000fe20000ffe4ff */
[----:B------:R-:W-:Y:S01]  /*01c0*/  IMAD.SHL.U32 R15, R15, 0x4, RZ ;  /* 0x000000040f0f7824 */ /* 0x000fe200078e00ff */
[----:B------:R-:W-:Y:S01]  /*01d0*/  LEA R13, R11, UR4, 0x2 ;  /* 0x000000040b0d7c11 */ /* 0x000fe2000f8e10ff */
[----:B------:R-:W-:-:S06]  /*01e0*/  UMOV UR4, URZ ;  /* 0x000000ff00047c82 */ /* 0x000fcc0008000000 */
.L_x_16:
[----:B---3--:R-:W-:-:S05]  /*01f0*/  IMAD.WIDE R10, R17, 0x4, R4 ;  /* 0x00000004110a7825 */ /* 0x008fca00078e0204 */
[----:B------:R-:W2:Y:S01]  /*0200*/  LDG.E R9, desc[UR6][R10.64] ;  /* 0x000000060a097981 */ /* 0x000ea2000c1e1900 */
[----:B------:R-:W-:Y:S01]  /*0210*/  BSSY.RECONVERGENT B0, `(.L_x_0) ;  /* 0x0000010000007945 */ /* 0x000fe20003800200 */
[----:B--2---:R-:W-:-:S05]  /*0220*/  IADD3 R8, PT, PT, R14, R9, RZ ;  /* 0x000000090e087210 */ /* 0x004fca0007ffe0ff */
[----:B-1----:R1:W-:Y:S01]  /*0230*/  STS [R13], R8 ;  /* 0x000000080d007388 */ /* 0x0023e20000000800 */
[----:B0-----:R-:W-:Y:S05]  /*0240*/  @!P0 BRA `(.L_x_1) ;  /* 0x0000000000308947 */ /* 0x001fea0003800000 */
[----:B-1----:R-:W-:Y:S01]  /*0250*/  LDS R8, [R13] ;  /* 0x000000000d087984 */ /* 0x002fe20000000800 */
[----:B------:R-:W-:-:S03]  /*0260*/  ISETP.GT.U32.AND P0, PT, R12, 0x1, PT ;  /* 0x000000010c00780c */ /* 0x000fc60003f04070 */
[----:B------:R-:W1:Y:S02]  /*0270*/  LDS R9, [R13+0x4] ;  /* 0x000004000d097984 */ /* 0x000e640000000800 */
[----:B-1----:R-:W-:-:S05]  /*0280*/  IMAD.IADD R8, R8, 0x1, R9 ;  /* 0x0000000108087824 */ /* 0x002fca00078e0209 */
[----:B------:R2:W-:Y:S03]  /*0290*/  STS [R13+0x4], R8 ;  /* 0x000004080d007388 */ /* 0x0005e60000000800 */
[----:B------:R-:W-:Y:S05]  /*02a0*/  @P0 BRA `(.L_x_1) ;  /* 0x0000000000180947 */ /* 0x000fea0003800000 */
[----:B--2---:R-:W-:Y:S01]  /*02b0*/  LDS R8, [R13] ;  /* 0x000000000d087984 */ /* 0x004fe20000000800 */
[----:B------:R-:W-:-:S03]  /*02c0*/  ISETP.NE.AND P0, PT, R12, RZ, PT ;  /* 0x000000ff0c00720c */ /* 0x000fc60003f05270 */
[----:B------:R-:W1:Y:S02]  /*02d0*/  LDS R9, [R13+0x8] ;  /* 0x000008000d097984 */ /* 0x000e640000000800 */
[----:B-1----:R-:W-:-:S05]  /*02e0*/  IMAD.IADD R8, R8, 0x1, R9 ;  /* 0x0000000108087824 */ /* 0x002fca00078e0209 */
[----:B------:R3:W-:Y:S04]  /*02f0*/  STS [R13+0x8], R8 ;  /* 0x000008080d007388 */ /* 0x0007e80000000800 */
[----:B------:R3:W4:Y:S02]  /*0300*/  @!P0 LDS R14, [R13+0xc] ;  /* 0x00000c000d0e8984 */ /* 0x0007240000000800 */
.L_x_1:
[----:B------:R-:W-:Y:S05]  /*0310*/  BSYNC.RECONVERGENT B0 ;  /* 0x0000000000007941 */ /* 0x000fea0003800200 */
.L_x_0:
[----:B------:R-:W-:Y:S01]  /*0320*/  LDS R19, [R13] ;  /* 0x000000000d137984 */ /* 0x000fe20000000800 */
[----:B------:R-:W-:Y:S01]  /*0330*/  ISETP.NE.AND P1, PT, R0, RZ, PT ;  /* 0x000000ff0000720c */ /* 0x000fe20003f25270 */
[----:B------:R-:W-:Y:S01]  /*0340*/  BSSY.RECONVERGENT B0, `(.L_x_2) ;  /* 0x0000013000007945 */ /* 0x000fe20003800200 */
[----:B------:R-:W-:Y:S01]  /*0350*/  IMAD.WIDE R10, R15, 0x4, R10 ;  /* 0x000000040f0a7825 */ /* 0x000fe200078e020a */
[----:B-123--:R-:W-:Y:S04]  /*0360*/  LDS R8, [R13+0x40] ;  /* 0x000040000d087984 */ /* 0x00efe80000000800 */
[----:B------:R-:W1:Y:S02]  /*0370*/  LDS R9, [R13] ;  /* 0x000000000d097984 */ /* 0x000e640000000800 */
[----:B-1----:R-:W-:-:S05]  /*0380*/  IADD3 R16, PT, PT, R8, R9, RZ ;  /* 0x0000000908107210 */ /* 0x002fca0007ffe0ff */
[----:B------:R-:W-:Y:S04]  /*0390*/  STS [R13], R16 ;  /* 0x000000100d007388 */ /* 0x000fe80000000800 */
[----:B------:R-:W-:Y:S04]  /*03a0*/  LDS R8, [R13+0x20] ;  /* 0x000020000d087984 */ /* 0x000fe80000000800 */
[----:B------:R-:W1:Y:S02]  /*03b0*/  LDS R9, [R13] ;  /* 0x000000000d097984 */ /* 0x000e640000000800 */
[----:B-1----:R-:W-:-:S02]  /*03c0*/  IMAD.IADD R18, R8, 0x1, R9 ;  /* 0x0000000108127824 */ /* 0x002fc400078e0209 */
[----:B0-----:R-:W-:-:S03]  /*03d0*/  IMAD.WIDE R8, R17, 0x4, R2 ;  /* 0x0000000411087825 */ /* 0x001fc600078e0202 */
[----:B------:R-:W-:Y:S04]  /*03e0*/  STS [R13], R18 ;  /* 0x000000120d007388 */ /* 0x000fe80000000800 */
[----:B------:R-:W-:Y:S04]  /*03f0*/  LDS R20, [R13+0x10] ;  /* 0x000010000d147984 */ /* 0x000fe80000000800 */
[----:B------:R-:W0:Y:S04]  /*0400*/  LDS R21, [R13] ;  /* 0x000000000d157984 */ /* 0x000e280000000800 */
[----:B------:R1:W-:Y:S01]  /*0410*/  STG.E desc[UR6][R8.64], R19 ;  /* 0x0000001308007986 */ /* 0x0003e2000c101906 */
[----:B0-----:R-:W-:-:S05]  /*0420*/  IMAD.IADD R20, R20, 0x1, R21 ;  /* 0x0000000114147824 */ /* 0x001fca00078e0215 */
[----:B------:R1:W-:Y:S01]  /*0430*/  STS [R13], R20 ;  /* 0x000000140d007388 */ /* 0x0003e20000000800 */
[----:B------:R-:W-:Y:S05]  /*0440*/  @P1 BRA `(.L_x_3) ;  /* 0x0000000000081947 */ /* 0x000fea0003800000 */
[----:B-1----:R-:W0:Y:S04]  /*0450*/  LDS R19, [R13] ;  /* 0x000000000d137984 */ /* 0x002e280000000800 */
[----:B0-----:R0:W-:Y:S02]  /*0460*/  REDG.E.ADD.STRONG.GPU desc[UR6][R6.64+-0x20], R19 ;  /* 0xffffe0130600798e */ /* 0x0011e4000c12e106 */
.L_x_3:
[----:B------:R-:W-:Y:S05]  /*0470*/  BSYNC.RECONVERGENT B0 ;  /* 0x0000000000007941 */ /* 0x000fea0003800200 */
.L_x_2:
[----:B01----:R-:W4:Y:S01]  /*0480*/  LDG.E R19, desc[UR6][R10.64] ;  /* 0x000000060a137981 */ /* 0x003f22000c1e1900 */
[----:B------:R-:W-:Y:S01]  /*0490*/  ISETP.NE.AND P0, PT, R12, 0x3, PT ;  /* 0x000000030c00780c */ /* 0x000fe20003f05270 */
[----:B------:R-:W-:Y:S01]  /*04a0*/  BSSY.RECONVERGENT B0, `(.L_x_4) ;  /* 0x0000010000007945 */ /* 0x000fe20003800200 */
[----:B----4-:R-:W-:-:S05]  /*04b0*/  IADD3 R16, PT, PT, R14, R19, RZ ;  /* 0x000000130e107210 */ /* 0x010fca0007ffe0ff */
[----:B------:R0:W-:Y:S06]  /*04c0*/  STS [R13], R16 ;  /* 0x000000100d007388 */ /* 0x0001ec0000000800 */
[----:B------:R-:W-:Y:S05]  /*04d0*/  @!P0 BRA `(.L_x_5) ;  /* 0x0000000000308947 */ /* 0x000fea0003800000 */
[----:B0-----:R-:W-:Y:S01]  /*04e0*/  LDS R16, [R13] ;  /* 0x000000000d107984 */ /* 0x001fe20000000800 */
[----:B------:R-:W-:-:S03]  /*04f0*/  ISETP.GT.U32.AND P2, PT, R12, 0x1, PT ;  /* 0x000000010c00780c */ /* 0x000fc60003f44070 */
[----:B------:R-:W0:Y:S02]  /*0500*/  LDS R19, [R13+0x4] ;  /* 0x000004000d137984 */ /* 0x000e240000000800 */
[----:B0-----:R-:W-:-:S05]  /*0510*/  IMAD.IADD R16, R16, 0x1, R19 ;  /* 0x0000000110107824 */ /* 0x001fca00078e0213 */
[----:B------:R1:W-:Y:S03]  /*0520*/  STS [R13+0x4], R16 ;  /* 0x000004100d007388 */ /* 0x0003e60000000800 */
[----:B------:R-:W-:Y:S05]  /*0530*/  @P2 BRA `(.L_x_5) ;  /* 0x0000000000182947 */ /* 0x000fea0003800000 */
[----:B-1----:R-:W-:Y:S01]  /*0540*/  LDS R16, [R13] ;  /* 0x000000000d107984 */ /* 0x002fe20000000800 */
[----:B------:R-:W-:-:S03]  /*0550*/  ISETP.NE.AND P2, PT, R12, RZ, PT ;  /* 0x000000ff0c00720c */ /* 0x000fc60003f45270 */
[----:B------:R-:W0:Y:S02]  /*0560*/  LDS R19, [R13+0x8] ;  /* 0x000008000d137984 */ /* 0x000e240000000800 */
[----:B0-----:R-:W-:-:S05]  /*0570*/  IMAD.IADD R16, R16, 0x1, R19 ;  /* 0x0000000110107824 */ /* 0x001fca00078e0213 */
[----:B------:R2:W-:Y:S04]  /*0580*/  STS [R13+0x8], R16 ;  /* 0x000008100d007388 */ /* 0x0005e80000000800 */
[----:B------:R2:W3:Y:S02]  /*0590*/  @!P2 LDS R14, [R13+0xc] ;  /* 0x00000c000d0ea984 */ /* 0x0004e40000000800 */
.L_x_5:
[----:B------:R-:W-:Y:S05]  /*05a0*/  BSYNC.RECONVERGENT B0 ;  /* 0x0000000000007941 */ /* 0x000fea0003800200 */
.L_x_4:
[----:B------:R-:W4:Y:S01]  /*05b0*/  LDS R19, [R13] ;  /* 0x000000000d137984 */ /* 0x000f220000000800 */
[C---:B------:R-:W-:Y:S01]  /*05c0*/  IMAD.WIDE R8, R15.reuse, 0x4, R8 ;  /* 0x000000040f087825 */ /* 0x040fe200078e0208 */
[----:B------:R-:W-:Y:S02]  /*05d0*/  BSSY.RECONVERGENT B0, `(.L_x_6) ;  /* 0x0000012000007945 */ /* 0x000fe40003800200 */
[----:B012---:R-:W-:Y:S01]  /*05e0*/  LDS R16, [R13+0x40] ;  /* 0x000040000d107984 */ /* 0x007fe20000000800 */
[----:B------:R-:W-:-:S03]  /*05f0*/  IMAD.WIDE R10, R15, 0x4, R10 ;  /* 0x000000040f0a7825 */ /* 0x000fc600078e020a */
[----:B------:R-:W0:Y:S04]  /*0600*/  LDS R21, [R13] ;  /* 0x000000000d157984 */ /* 0x000e280000000800 */
[----:B----4-:R-:W-:Y:S01]  /*0610*/  STG.E desc[UR6][R8.64], R19 ;  /* 0x0000001308007986 */ /* 0x010fe2000c101906 */
[----:B0-----:R-:W-:-:S05]  /*0620*/  IADD3 R16, PT, PT, R16, R21, RZ ;  /* 0x0000001510107210 */ /* 0x001fca0007ffe0ff */
[----:B------:R-:W-:Y:S04]  /*0630*/  STS [R13], R16 ;  /* 0x000000100d007388 */ /* 0x000fe80000000800 */
[----:B------:R-:W-:Y:S04]  /*0640*/  LDS R18, [R13+0x20] ;  /* 0x000020000d127984 */ /* 0x000fe80000000800 */
[----:B------:R-:W0:Y:S02]  /*0650*/  LDS R21, [R13] ;  /* 0x000000000d157984 */ /* 0x000e240000000800 */
[----:B0-----:R-:W-:-:S05]  /*0660*/  IMAD.IADD R18, R18, 0x1, R21 ;  /* 0x0000000112127824 */ /* 0x001fca00078e0215 */
[----:B------:R-:W-:Y:S04]  /*0670*/  STS [R13], R18 ;  /* 0x000000120d007388 */ /* 0x000fe80000000800 */
[----:B------:R-:W-:Y:S04]  /*0680*/  LDS R20, [R13+0x10] ;  /* 0x000010000d147984 */ /* 0x000fe80000000800 */
[----:B------:R-:W0:Y:S02]  /*0690*/  LDS R21, [R13] ;  /* 0x000000000d157984 */ /* 0x000e240000000800 */
[----:B0-----:R-:W-:-:S05]  /*06a0*/  IMAD.IADD R20, R20, 0x1, R21 ;  /* 0x0000000114147824 */ /* 0x001fca00078e0215 */
[----:B------:R0:W-:Y:S01]  /*06b0*/  STS [R13], R20 ;  /* 0x000000140d007388 */ /* 0x0001e20000000800 */
[----:B------:R-:W-:Y:S05]  /*06c0*/  @P1 BRA `(.L_x_7) ;  /* 0x0000000000081947 */ /* 0x000fea0003800000 */
[----:B------:R-:W1:Y:S04]  /*06d0*/  LDS R19, [R13] ;  /* 0x000000000d137984 */ /* 0x000e680000000800 */
[----:B-1----:R1:W-:Y:S02]  /*06e0*/  REDG.E.ADD.STRONG.GPU desc[UR6][R6.64+-0x10], R19 ;  /* 0xfffff0130600798e */ /* 0x0023e4000c12e106 */
.L_x_7:
[----:B------:R-:W-:Y:S05]  /*06f0*/  BSYNC.RECONVERGENT B0 ;  /* 0x0000000000007941 */ /* 0x000fea0003800200 */
.L_x_6:
[----:B-1----:R-:W3:Y:S01]  /*0700*/  LDG.E R19, desc[UR6][R10.64] ;  /* 0x000000060a137981 */ /* 0x002ee2000c1e1900 */
[----:B------:R-:W-:Y:S01]  /*0710*/  BSSY.RECONVERGENT B0, `(.L_x_8) ;  /* 0x0000010000007945 */ /* 0x000fe20003800200 */
[----:B---3--:R-:W-:-:S05]  /*0720*/  IADD3 R16, PT, PT, R14, R19, RZ ;  /* 0x000000130e107210 */ /* 0x008fca0007ffe0ff */
[----:B------:R1:W-:Y:S01]  /*0730*/  STS [R13], R16 ;  /* 0x000000100d007388 */ /* 0x0003e20000000800 */
[----:B------:R-:W-:Y:S05]  /*0740*/  @!P0 BRA `(.L_x_9) ;  /* 0x0000000000308947 */ /* 0x000fea0003800000 */
        /* <DEDUP_REMOVED lines=12> */
.L_x_9:
[----:B------:R-:W-:Y:S05]  /*0810*/  BSYNC.RECONVERGENT B0 ;  /* 0x0000000000007941 */ /* 0x000fea0003800200 */
.L_x_8:
[----:B------:R-:W5:Y:S01]  /*0820*/  LDS R19, [R13] ;  /* 0x000000000d137984 */ /* 0x000f620000000800 */
[C---:B------:R-:W-:Y:S01]  /*0830*/  IMAD.WIDE R8, R15.reuse, 0x4, R8 ;  /* 0x000000040f087825 */ /* 0x040fe200078e0208 */
[----:B------:R-:W-:Y:S02]  /*0840*/  BSSY.RECONVERGENT B0, `(.L_x_10) ;  /* 0x0000012000007945 */ /* 0x000fe40003800200 */
[----:B-123--:R-:W-:Y:S01]  /*0850*/  LDS R16, [R13+0x40] ;  /* 0x000040000d107984 */ /* 0x00efe20000000800 */
[----:B------:R-:W-:-:S03]  /*0860*/  IMAD.WIDE R10, R15, 0x4, R10 ;  /* 0x000000040f0a7825 */ /* 0x000fc600078e020a */
[----:B------:R-:W1:Y:S04]  /*0870*/  LDS R21, [R13] ;  /* 0x000000000d157984 */ /* 0x000e680000000800 */
[----:B-----5:R-:W-:Y:S01]  /*0880*/  STG.E desc[UR6][R8.64], R19 ;  /* 0x0000001308007986 */ /* 0x020fe2000c101906 */
[----:B-1----:R-:W-:-:S05]  /*0890*/  IADD3 R16, PT, PT, R16, R21, RZ ;  /* 0x0000001510107210 */ /* 0x002fca0007ffe0ff */
[----:B------:R-:W-:Y:S04]  /*08a0*/  STS [R13], R16 ;  /* 0x000000100d007388 */ /* 0x000fe80000000800 */
[----:B------:R-:W-:Y:S04]  /*08b0*/  LDS R18, [R13+0x20] ;  /* 0x000020000d127984 */ /* 0x000fe80000000800 */
[----:B------:R-:W1:Y:S02]  /*08c0*/  LDS R21, [R13] ;  /* 0x000000000d157984 */ /* 0x000e640000000800 */
[----:B-1----:R-:W-:-:S05]  /*08d0*/  IMAD.IADD R18, R18, 0x1, R21 ;  /* 0x0000000112127824 */ /* 0x002fca00078e0215 */
[----:B------:R-:W-:Y:S04]  /*08e0*/  STS [R13], R18 ;  /* 0x000000120d007388 */ /* 0x000fe80000000800 */
[----:B0-----:R-:W-:Y:S04]  /*08f0*/  LDS R20, [R13+0x10] ;  /* 0x000010000d147984 */ /* 0x001fe80000000800 */
[----:B------:R-:W0:Y:S02]  /*0900*/  LDS R21, [R13] ;  /* 0x000000000d157984 */ /* 0x000e240000000800 */
[----:B0-----:R-:W-:-:S05]  /*0910*/  IMAD.IADD R20, R20, 0x1, R21 ;  /* 0x0000000114147824 */ /* 0x001fca00078e0215 */
[----:B------:R0:W-:Y:S01]  /*0920*/  STS [R13], R20 ;  /* 0x000000140d007388 */ /* 0x0001e20000000800 */
[----:B------:R-:W-:Y:S05]  /*0930*/  @P1 BRA `(.L_x_11) ;  /* 0x0000000000081947 */ /* 0x000fea0003800000 */
[----:B------:R-:W1:Y:S04]  /*0940*/  LDS R19, [R13] ;  /* 0x000000000d137984 */ /* 0x000e680000000800 */
[----:B-1----:R1:W-:Y:S02]  /*0950*/  REDG.E.ADD.STRONG.GPU desc[UR6][R6.64], R19 ;  /* 0x000000130600798e */ /* 0x0023e4000c12e106 */
.L_x_11:
[----:B------:R-:W-:Y:S05]  /*0960*/  BSYNC.RECONVERGENT B0 ;  /* 0x0000000000007941 */ /* 0x000fea0003800200 */
.L_x_10:
[----:B------:R-:W4:Y:S01]  /*0970*/  LDG.E R11, desc[UR6][R10.64] ;  /* 0x000000060a0b7981 */ /* 0x000f22000c1e1900 */
[----:B------:R-:W-:Y:S01]  /*0980*/  BSSY.RECONVERGENT B0, `(.L_x_12) ;  /* 0x0000010000007945 */ /* 0x000fe20003800200 */
[----:B----4-:R-:W-:-:S05]  /*0990*/  IADD3 R16, PT, PT, R14, R11, RZ ;  /* 0x0000000b0e107210 */ /* 0x010fca0007ffe0ff */
[----:B------:R2:W-:Y:S01]  /*09a0*/  STS [R13], R16 ;  /* 0x000000100d007388 */ /* 0x0005e20000000800 */
[----:B------:R-:W-:Y:S05]  /*09b0*/  @!P0 BRA `(.L_x_13) ;  /* 0x0000000000308947 */ /* 0x000fea0003800000 */
[----:B------:R-:W-:Y:S01]  /*09c0*/  LDS R10, [R13] ;  /* 0x000000000d0a7984 */ /* 0x000fe20000000800 */
[----:B------:R-:W-:-:S03]  /*09d0*/  ISETP.GT.U32.AND P2, PT, R12, 0x1, PT ;  /* 0x000000010c00780c */ /* 0x000fc60003f44070 */
[----:B------:R-:W3:Y:S02]  /*09e0*/  LDS R11, [R13+0x4] ;  /* 0x000004000d0b7984 */ /* 0x000ee40000000800 */
[----:B---3--:R-:W-:-:S05]  /*09f0*/  IMAD.IADD R10, R10, 0x1, R11 ;  /* 0x000000010a0a7824 */ /* 0x008fca00078e020b */
[----:B------:R3:W-:Y:S03]  /*0a00*/  STS [R13+0x4], R10 ;  /* 0x0000040a0d007388 */ /* 0x0007e60000000800 */
[----:B------:R-:W-:Y:S05]  /*0a10*/  @P2 BRA `(.L_x_13) ;  /* 0x0000000000182947 */ /* 0x000fea0003800000 */
[----:B---3--:R-:W-:Y:S01]  /*0a20*/  LDS R10, [R13] ;  /* 0x000000000d0a7984 */ /* 0x008fe20000000800 */
[----:B------:R-:W-:-:S03]  /*0a30*/  ISETP.NE.AND P2, PT, R12, RZ, PT ;  /* 0x000000ff0c00720c */ /* 0x000fc60003f45270 */
[----:B------:R-:W3:Y:S02]  /*0a40*/  LDS R11, [R13+0x8] ;  /* 0x000008000d0b7984 */ /* 0x000ee40000000800 */
[----:B---3--:R-:W-:-:S05]  /*0a50*/  IMAD.IADD R10, R10, 0x1, R11 ;  /* 0x000000010a0a7824 */ /* 0x008fca00078e020b */
[----:B------:R4:W-:Y:S04]  /*0a60*/  STS [R13+0x8], R10 ;  /* 0x0000080a0d007388 */ /* 0x0009e80000000800 */
[----:B------:R4:W3:Y:S02]  /*0a70*/  @!P2 LDS R14, [R13+0xc] ;  /* 0x00000c000d0ea984 */ /* 0x0008e40000000800 */
.L_x_13:
[----:B------:R-:W-:Y:S05]  /*0a80*/  BSYNC.RECONVERGENT B0 ;  /* 0x0000000000007941 */ /* 0x000fea0003800200 */
.L_x_12:
[----:B------:R-:W5:Y:S01]  /*0a90*/  LDS R11, [R13] ;  /* 0x000000000d0b7984 */ /* 0x000f620000000800 */
[----:B------:R-:W-:Y:S01]  /*0aa0*/  IMAD.WIDE R8, R15, 0x4, R8 ;  /* 0x000000040f087825 */ /* 0x000fe200078e0208 */
[----:B------:R-:W-:Y:S01]  /*0ab0*/  UIADD3 UR4, UPT, UPT, UR4, 0x4, URZ ;  /* 0x0000000404047890 */ /* 0x000fe2000fffe0ff */
[----:B------:R-:W-:Y:S01]  /*0ac0*/  BSSY.RECONVERGENT B0, `(.L_x_14) ;  /* 0x0000013000007945 */ /* 0x000fe20003800200 */
[----:B---34-:R-:W-:Y:S02]  /*0ad0*/  LDS R10, [R13+0x40] ;  /* 0x000040000d0a7984 */ /* 0x018fe40000000800 */
[----:B------:R-:W-:Y:S02]  /*0ae0*/  UISETP.NE.AND UP0, UPT, UR4, 0x800, UPT ;  /* 0x000008000400788c */ /* 0x000fe4000bf05270 */
[----:B-1----:R-:W1:Y:S04]  /*0af0*/  LDS R19, [R13] ;  /* 0x000000000d137984 */ /* 0x002e680000000800 */
[----:B-----5:R-:W-:Y:S01]  /*0b00*/  STG.E desc[UR6][R8.64], R11 ;  /* 0x0000000b08007986 */ /* 0x020fe2000c101906 */
[----:B-1----:R-:W-:-:S05]  /*0b10*/  IADD3 R10, PT, PT, R10, R19, RZ ;  /* 0x000000130a0a7210 */ /* 0x002fca0007ffe0ff */
[----:B------:R1:W-:Y:S04]  /*0b20*/  STS [R13], R10 ;  /* 0x0000000a0d007388 */ /* 0x0003e80000000800 */
[----:B--2---:R-:W-:Y:S04]  /*0b30*/  LDS R16, [R13+0x20] ;  /* 0x000020000d107984 */ /* 0x004fe80000000800 */
[----:B------:R-:W2:Y:S01]  /*0b40*/  LDS R19, [R13] ;  /* 0x000000000d137984 */ /* 0x000ea20000000800 */
[----:B-1----:R-:W-:Y:S01]  /*0b50*/  IADD3 R10, PT, PT, R15, R17, R15 ;  /* 0x000000110f0a7210 */ /* 0x002fe20007ffe00f */
[----:B--2---:R-:W-:-:S05]  /*0b60*/  IMAD.IADD R16, R16, 0x1, R19 ;  /* 0x0000000110107824 */ /* 0x004fca00078e0213 */
[----:B------:R-:W-:Y:S04]  /*0b70*/  STS [R13], R16 ;  /* 0x000000100d007388 */ /* 0x000fe80000000800 */
[----:B------:R-:W-:Y:S04]  /*0b80*/  LDS R18, [R13+0x10] ;  /* 0x000010000d127984 */ /* 0x000fe80000000800 */
[----:B------:R-:W1:Y:S02]  /*0b90*/  LDS R19, [R13] ;  /* 0x000000000d137984 */ /* 0x000e640000000800 */
[----:B-1----:R-:W-:-:S05]  /*0ba0*/  IMAD.IADD R18, R18, 0x1, R19 ;  /* 0x0000000112127824 */ /* 0x002fca00078e0213 */
[----:B------:R1:W-:Y:S01]  /*0bb0*/  STS [R13], R18 ;  /* 0x000000120d007388 */ /* 0x0003e20000000800 */
[----:B------:R-:W-:Y:S05]  /*0bc0*/  @P1 BRA `(.L_x_15) ;  /* 0x0000000000081947 */ /* 0x000fea0003800000 */
[----:B------:R-:W2:Y:S04]  /*0bd0*/  LDS R9, [R13] ;  /* 0x000000000d097984 */ /* 0x000ea80000000800 */
[----:B--2---:R2:W-:Y:S02]  /*0be0*/  REDG.E.ADD.STRONG.GPU desc[UR6][R6.64+0x10], R9 ;  /* 0x000010090600798e */ /* 0x0045e4000c12e106 */
.L_x_15:
[----:B------:R-:W-:Y:S05]  /*0bf0*/  BSYNC.RECONVERGENT B0 ;  /* 0x0000000000007941 */ /* 0x000fea0003800200 */
.L_x_14:
[----:B--2---:R-:W-:Y:S02]  /*0c00*/  IADD3 R6, P1, PT, R6, 0x40, RZ ;  /* 0x0000004006067810 */ /* 0x004fe40007f3e0ff */
[----:B------:R-:W-:Y:S02]  /*0c10*/  IADD3 R17, PT, PT, R15, R10, R15 ;  /* 0x0000000a0f117210 */ /* 0x000fe40007ffe00f */
[----:B------:R-:W-:Y:S01]  /*0c20*/  IADD3.X R7, PT, PT, RZ, R7, RZ, P1, !PT ;  /* 0x00000007ff077210 */ /* 0x000fe20000ffe4ff */
[----:B------:R-:W-:Y:S08]  /*0c30*/  BRA.U UP0, `(.L_x_16) ;  /* 0xfffffff5006c7547 */ /* 0x000ff0000b83ffff */
[----:B------:R-:W-:Y:S05]  /*0c40*/  EXIT ;  /* 0x000000000000794d */ /* 0x000fea0003800000 */
.L_x_17:
[----:B------:R-:W-:-:S00]  /*0c50*/  BRA `(.L_x_17) ;  /* 0xfffffffc00fc7947 */ /* 0x000fc0000383ffff */
[----:B------:R-:W-:-:S00]  /*0c60*/  NOP ;  /* 0x0000000000007918 */ /* 0x000fc00000000000 */
        /* <DEDUP_REMOVED lines=9> */
.L_x_18:


//--------------------- .nv.shared._Z10firstStagePiS_S_ii --------------------------
	.section	.nv.shared._Z10firstStagePiS_S_ii,"aw",@nobits
	.sectionflags	@""
	.align	4
.nv.shared._Z10firstStagePiS_S_ii:
	.zero		1536


//--------------------- .nv.shared.reserved.0     --------------------------
	.section	.nv.shared.reserved.0,"aw",@nobits
	.weak		__nv_reservedSMEM_offset_0_alias
	.size		__nv_reservedSMEM_offset_0_alias, 0, 64
	.other		__nv_reservedSMEM_offset_0_alias,@"STO_CUDA_RESERVED_SHARED STV_DEFAULT"
__nv_reservedSMEM_offset_0_alias:
	.zero		0
	.zero		64


//--------------------- .nv.constant0._Z10firstStagePiS_S_ii --------------------------
	.section	.nv.constant0._Z10firstStagePiS_S_ii,"a",@progbits
	.sectionflags	@""
	.align	4
.nv.constant0._Z10firstStagePiS_S_ii:
	.zero		928


//--------------------- SYMBOLS --------------------------

	.type		.nv.reservedSmem.offset0,@object
	.size		.nv.reservedSmem.offset0,0x4
	.type		.nv.reservedSmem.cap,@object
	.size		.nv.reservedSmem.cap,0x4
